	.headerflags	@"EF_CUDA_TEXMODE_UNIFIED EF_CUDA_64BIT_ADDRESS EF_CUDA_ACCELERATORS EF_CUDA_SM90 EF_CUDA_VIRTUAL_SM(EF_CUDA_SM90)"
	.elftype	@"ET_EXEC"


//--------------------- .nv.info                  --------------------------
	.section	.nv.info,"",@"SHT_CUDA_INFO"
	.align	4


	//----- nvinfo : EIATTR_REGCOUNT
	.align		4
        /*0000*/ 	.byte	0x04, 0x2f
        /*0002*/ 	.short	(.L_3 - .L_2)
	.align		4
.L_2:
        /*0004*/ 	.word	index@(triton_poi_fused__native_batch_norm_legit_no_training_relu_9)
        /*0008*/ 	.word	0x00000020


	//----- nvinfo : EIATTR_MIN_STACK_SIZE
	.align		4
.L_3:
        /*000c*/ 	.byte	0x04, 0x12
        /*000e*/ 	.short	(.L_5 - .L_4)
	.align		4
.L_4:
        /*0010*/ 	.word	index@(triton_poi_fused__native_batch_norm_legit_no_training_relu_9)
        /*0014*/ 	.word	0x00000000


	//----- nvinfo : EIATTR_FRAME_SIZE
	.align		4
.L_5:
        /*0018*/ 	.byte	0x04, 0x11
        /*001a*/ 	.short	(.L_7 - .L_6)
	.align		4
.L_6:
        /*001c*/ 	.word	index@(triton_poi_fused__native_batch_norm_legit_no_training_relu_9)
        /*0020*/ 	.word	0x00000000


	//----- nvinfo : EIATTR_MIN_STACK_SIZE
	.align		4
.L_7:
        /*0024*/ 	.byte	0x04, 0x12
        /*0026*/ 	.short	(.L_9 - .L_8)
	.align		4
.L_8:
        /*0028*/ 	.word	index@(triton_poi_fused__native_batch_norm_legit_no_training_relu_9)
        /*002c*/ 	.word	0x00000000
.L_9:


//--------------------- .nv.info.triton_poi_fused__native_batch_norm_legit_no_training_relu_9 --------------------------
	.section	.nv.info.triton_poi_fused__native_batch_norm_legit_no_training_relu_9,"",@"SHT_CUDA_INFO"
	.sectionflags	@""
	.align	4


	//----- nvinfo : EIATTR_CUDA_API_VERSION
	.align		4
        /*0000*/ 	.byte	0x04, 0x37
        /*0002*/ 	.short	(.L_11 - .L_10)
.L_10:
        /*0004*/ 	.word	0x0000007c


	//----- nvinfo : EIATTR_KPARAM_INFO
	.align		4
.L_11:
        /*0008*/ 	.byte	0x04, 0x17
        /*000a*/ 	.short	(.L_13 - .L_12)
.L_12:
        /*000c*/ 	.word	0x00000000
        /*0010*/ 	.short	0x0007
        /*0012*/ 	.short	0x0034
        /*0014*/ 	.byte	0x00, 0xf0, 0x11, 0x00


	//----- nvinfo : EIATTR_KPARAM_INFO
	.align		4
.L_13:
        /*0018*/ 	.byte	0x04, 0x17
        /*001a*/ 	.short	(.L_15 - .L_14)
.L_14:
        /*001c*/ 	.word	0x00000000
        /*0020*/ 	.short	0x0006
        /*0022*/ 	.short	0x0030
        /*0024*/ 	.byte	0x00, 0xf0, 0x11, 0x00


	//----- nvinfo : EIATTR_KPARAM_INFO
	.align		4
.L_15:
        /*0028*/ 	.byte	0x04, 0x17
        /*002a*/ 	.short	(.L_17 - .L_16)
.L_16:
        /*002c*/ 	.word	0x00000000
        /*0030*/ 	.short	0x0005
        /*0032*/ 	.short	0x0028
        /*0034*/ 	.byte	0x00, 0xf4, 0x21, 0x00


	//----- nvinfo : EIATTR_KPARAM_INFO
	.align		4
.L_17:
        /*0038*/ 	.byte	0x04, 0x17
        /*003a*/ 	.short	(.L_19 - .L_18)
.L_18:
        /*003c*/ 	.word	0x00000000
        /*0040*/ 	.short	0x0004
        /*0042*/ 	.short	0x0020
        /*0044*/ 	.byte	0x00, 0xf4, 0x21, 0x00


	//----- nvinfo : EIATTR_KPARAM_INFO
	.align		4
.L_19:
        /*0048*/ 	.byte	0x04, 0x17
        /*004a*/ 	.short	(.L_21 - .L_20)
.L_20:
        /*004c*/ 	.word	0x00000000
        /*0050*/ 	.short	0x0003
        /*0052*/ 	.short	0x0018
        /*0054*/ 	.byte	0x00, 0xf4, 0x21, 0x00


	//----- nvinfo : EIATTR_KPARAM_INFO
	.align		4
.L_21:
        /*0058*/ 	.byte	0x04, 0x17
        /*005a*/ 	.short	(.L_23 - .L_22)
.L_22:
        /*005c*/ 	.word	0x00000000
        /*0060*/ 	.short	0x0002
        /*0062*/ 	.short	0x0010
        /*0064*/ 	.byte	0x00, 0xf4, 0x21, 0x00


	//----- nvinfo : EIATTR_KPARAM_INFO
	.align		4
.L_23:
        /*0068*/ 	.byte	0x04, 0x17
        /*006a*/ 	.short	(.L_25 - .L_24)
.L_24:
        /*006c*/ 	.word	0x00000000
        /*0070*/ 	.short	0x0001
        /*0072*/ 	.short	0x0008
        /*0074*/ 	.byte	0x00, 0xf4, 0x21, 0x00


	//----- nvinfo : EIATTR_KPARAM_INFO
	.align		4
.L_25:
        /*0078*/ 	.byte	0x04, 0x17
        /*007a*/ 	.short	(.L_27 - .L_26)
.L_26:
        /*007c*/ 	.word	0x00000000
        /*0080*/ 	.short	0x0000
        /*0082*/ 	.short	0x0000
        /*0084*/ 	.byte	0x00, 0xf4, 0x21, 0x00


	//----- nvinfo : EIATTR_SPARSE_MMA_MASK
	.align		4
.L_27:
        /*0088*/ 	.byte	0x03, 0x50
        /*008a*/ 	.short	0x0000


	//----- nvinfo : EIATTR_MAXREG_COUNT
	.align		4
        /*008c*/ 	.byte	0x03, 0x1b
        /*008e*/ 	.short	0x00ff


	//----- nvinfo : EIATTR_EXIT_INSTR_OFFSETS
	.align		4
        /*0090*/ 	.byte	0x04, 0x1c
        /*0092*/ 	.short	(.L_29 - .L_28)


	//   ....[0]....
.L_28:
        /*0094*/ 	.word	0x000011e0


	//   ....[1]....
        /*0098*/ 	.word	0x00001280


	//----- nvinfo : EIATTR_REQNTID
	.align		4
.L_29:
        /*009c*/ 	.byte	0x04, 0x10
        /*009e*/ 	.short	(.L_31 - .L_30)
.L_30:
        /*00a0*/ 	.word	0x00000080
        /*00a4*/ 	.word	0x00000001
        /*00a8*/ 	.word	0x00000001


	//----- nvinfo : EIATTR_CBANK_PARAM_SIZE
	.align		4
.L_31:
        /*00ac*/ 	.byte	0x03, 0x19
        /*00ae*/ 	.short	0x0038


	//----- nvinfo : EIATTR_PARAM_CBANK
	.align		4
        /*00b0*/ 	.byte	0x04, 0x0a
        /*00b2*/ 	.short	(.L_33 - .L_32)
	.align		4
.L_32:
        /*00b4*/ 	.word	index@(.nv.constant0.triton_poi_fused__native_batch_norm_legit_no_training_relu_9)
        /*00b8*/ 	.short	0x0210
        /*00ba*/ 	.short	0x0038


	//----- nvinfo : EIATTR_SW_WAR
	.align		4
.L_33:
        /*00bc*/ 	.byte	0x04, 0x36
        /*00be*/ 	.short	(.L_35 - .L_34)
.L_34:
        /*00c0*/ 	.word	0x00000008
.L_35:


//--------------------- .nv.callgraph             --------------------------
	.section	.nv.callgraph,"",@"SHT_CUDA_CALLGRAPH"
	.align	4
	.sectionentsize	8
	.align		4
        /*0000*/ 	.word	0x00000000
	.align		4
        /*0004*/ 	.word	0xffffffff
	.align		4
        /*0008*/ 	.word	0x00000000
	.align		4
        /*000c*/ 	.word	0xfffffffe
	.align		4
        /*0010*/ 	.word	0x00000000
	.align		4
        /*0014*/ 	.word	0xfffffffd
	.align		4
        /*0018*/ 	.word	0x00000000
	.align		4
        /*001c*/ 	.word	0xfffffffc


//--------------------- .nv.constant4             --------------------------
	.section	.nv.constant4,"a",@progbits
	.align	8
	.align		8
.nv.constant4:
        /*0000*/ 	.dword	_$_str
	.align		8
        /*0008*/ 	.dword	_$_str_$_2


//--------------------- .text.triton_poi_fused__native_batch_norm_legit_no_training_relu_9 --------------------------
	.section	.text.triton_poi_fused__native_batch_norm_legit_no_training_relu_9,"ax",@progbits
	.sectionflags	@"SHF_BARRIERS=1"
	.align	128
        .global         triton_poi_fused__native_batch_norm_legit_no_training_relu_9
        .type           triton_poi_fused__native_batch_norm_legit_no_training_relu_9,@function
        .size           triton_poi_fused__native_batch_norm_legit_no_training_relu_9,(.L_x_1 - triton_poi_fused__native_batch_norm_legit_no_training_relu_9)
        .other          triton_poi_fused__native_batch_norm_legit_no_training_relu_9,@"STO_CUDA_ENTRY STV_DEFAULT"
triton_poi_fused__native_batch_norm_legit_no_training_relu_9:
.text.triton_poi_fused__native_batch_norm_legit_no_training_relu_9:
[----:B------:R-:W0:Y:S01]  /*0000*/  LDC R1, c[0x0][0x28] ;  /* 0x00000a00ff017b82 */ /* 0x000e220000000800 */
[----:B------:R-:W1:Y:S07]  /*0010*/  S2R R2, SR_CTAID.Y ;  /* 0x0000000000027919 */ /* 0x000e6e0000002600 */
[----:B------:R-:W2:Y:S01]  /*0020*/  LDC.64 R10, c[0x0][0x220] ;  /* 0x00008800ff0a7b82 */ /* 0x000ea20000000a00 */
[----:B------:R-:W-:Y:S01]  /*0030*/  CS2R R6, SRZ ;  /* 0x0000000000067805 */ /* 0x000fe2000001ff00 */
[----:B------:R-:W-:Y:S01]  /*0040*/  ULDC.64 UR6, c[0x0][0x208] ;  /* 0x0000820000067ab9 */ /* 0x000fe20000000a00 */
[----:B------:R-:W3:Y:S01]  /*0050*/  S2R R0, SR_TID.X ;  /* 0x0000000000007919 */ /* 0x000ee20000002100 */
[----:B------:R-:W4:Y:S04]  /*0060*/  S2R R8, SR_CTAID.X ;  /* 0x0000000000087919 */ /* 0x000f280000002500 */
[----:B------:R-:W5:Y:S08]  /*0070*/  LDC.64 R24, c[0x0][0x210] ;  /* 0x00008400ff187b82 */ /* 0x000f700000000a00 */
[----:B------:R-:W4:Y:S01]  /*0080*/  LDC.64 R20, c[0x0][0x218] ;  /* 0x00008600ff147b82 */ /* 0x000f220000000a00 */
[----:B-1----:R-:W-:-:S02]  /*0090*/  IMAD.SHL.U32 R2, R2, 0x20, RZ ;  /* 0x0000002002027824 */ /* 0x002fc400078e00ff */
[----:B---3--:R-:W-:-:S05]  /*00a0*/  IMAD.SHL.U32 R3, R0, 0x4, RZ ;  /* 0x0000000400037824 */ /* 0x008fca00078e00ff */
[----:B------:R-:W-:-:S04]  /*00b0*/  LOP3.LUT R3, R2, 0x1c, R3, 0xf8, !PT ;  /* 0x0000001c02037812 */ /* 0x000fc800078ef803 */
[C---:B------:R-:W-:Y:S01]  /*00c0*/  ISETP.GE.AND P2, PT, R3.reuse, 0x500, PT ;  /* 0x000005000300780c */ /* 0x040fe20003f46270 */
[----:B------:R-:W-:-:S05]  /*00d0*/  IMAD.HI R4, R3, 0x66666667, RZ ;  /* 0x6666666703047827 */ /* 0x000fca00078e02ff */
[----:B------:R-:W-:-:S04]  /*00e0*/  SHF.R.U32.HI R5, RZ, 0x1f, R4 ;  /* 0x0000001fff057819 */ /* 0x000fc80000011604 */
[----:B------:R-:W-:Y:S02]  /*00f0*/  LEA.HI.SX32 R14, R4, R5, 0x19 ;  /* 0x00000005040e7211 */ /* 0x000fe400078fcaff */
[----:B------:R-:W-:-:S03]  /*0100*/  CS2R R4, SRZ ;  /* 0x0000000000047805 */ /* 0x000fc6000001ff00 */
[----:B------:R-:W-:-:S04]  /*0110*/  IMAD R23, R14, -0x140, R3 ;  /* 0xfffffec00e177824 */ /* 0x000fc800078e0203 */
[----:B--2---:R-:W-:-:S05]  /*0120*/  IMAD.WIDE R10, R23, 0x4, R10 ;  /* 0x00000004170a7825 */ /* 0x004fca00078e020a */
[----:B------:R1:W2:Y:S01]  /*0130*/  @!P2 LDG.E.EL.128 R4, desc[UR6][R10.64] ;  /* 0x000000060a04a981 */ /* 0x0002a2000c2e1d00 */
[----:B------:R-:W-:Y:S01]  /*0140*/  SHF.R.U32.HI R12, RZ, 0x3, R0 ;  /* 0x00000003ff0c7819 */ /* 0x000fe20000011600 */
[----:B----4-:R-:W-:Y:S02]  /*0150*/  IMAD.SHL.U32 R3, R8, 0x20, RZ ;  /* 0x0000002008037824 */ /* 0x010fe400078e00ff */
[----:B------:R-:W-:Y:S01]  /*0160*/  IMAD R9, R14, 0x4b140, R23 ;  /* 0x0004b1400e097824 */ /* 0x000fe200078e0217 */
[----:B------:R-:W-:-:S04]  /*0170*/  SGXT.U32 R12, R12, 0x4 ;  /* 0x000000040c0c781a */ /* 0x000fc80000000000 */
[----:B------:R-:W-:Y:S02]  /*0180*/  LOP3.LUT R8, R3, R12, RZ, 0xfc, !PT ;  /* 0x0000000c03087212 */ /* 0x000fe400078efcff */
[----:B-1----:R-:W-:Y:S02]  /*0190*/  CS2R R10, SRZ ;  /* 0x00000000000a7805 */ /* 0x002fe4000001ff00 */
[----:B------:R-:W-:Y:S02]  /*01a0*/  LOP3.LUT R12, R3, 0x10, R12, 0xfe, !PT ;  /* 0x00000010030c7812 */ /* 0x000fe400078efe0c */
[C---:B------:R-:W-:Y:S01]  /*01b0*/  ISETP.LT.AND P0, PT, R8.reuse, 0x3c1, !P2 ;  /* 0x000003c10800780c */ /* 0x040fe20005701270 */
[----:B------:R-:W-:Y:S01]  /*01c0*/  IMAD R27, R8, 0x140, R9 ;  /* 0x00000140081b7824 */ /* 0x000fe200078e0209 */
[----:B------:R-:W-:Y:S02]  /*01d0*/  ISETP.LT.AND P1, PT, R12, 0x3c1, !P2 ;  /* 0x000003c10c00780c */ /* 0x000fe40005721270 */
[----:B------:R-:W-:Y:S01]  /*01e0*/  CS2R R8, SRZ ;  /* 0x0000000000087805 */ /* 0x000fe2000001ff00 */
[----:B------:R-:W-:-:S02]  /*01f0*/  VIADD R13, R27, 0x1400 ;  /* 0x000014001b0d7836 */ /* 0x000fc40000000000 */
[----:B-----5:R-:W-:Y:S01]  /*0200*/  IMAD.WIDE R26, R27, 0x4, R24 ;  /* 0x000000041b1a7825 */ /* 0x020fe200078e0218 */
[----:B------:R-:W-:-:S03]  /*0210*/  CS2R R14, SRZ ;  /* 0x00000000000e7805 */ /* 0x000fc6000001ff00 */
[----:B------:R-:W-:Y:S01]  /*0220*/  IMAD.WIDE R24, R13, 0x4, R24 ;  /* 0x000000040d187825 */ /* 0x000fe200078e0218 */
[----:B------:R-:W-:Y:S01]  /*0230*/  CS2R R12, SRZ ;  /* 0x00000000000c7805 */ /* 0x000fe2000001ff00 */
[----:B------:R-:W3:Y:S01]  /*0240*/  @P0 LDG.E.EL.128 R8, desc[UR6][R26.64] ;  /* 0x000000061a080981 */ /* 0x000ee2000c2e1d00 */
[----:B------:R-:W-:Y:S01]  /*0250*/  CS2R R16, SRZ ;  /* 0x0000000000107805 */ /* 0x000fe2000001ff00 */
[----:B0-----:R-:W-:Y:S01]  /*0260*/  IMAD.WIDE R20, R23, 0x4, R20 ;  /* 0x0000000417147825 */ /* 0x001fe200078e0214 */
[----:B------:R-:W-:-:S04]  /*0270*/  CS2R R18, SRZ ;  /* 0x0000000000127805 */ /* 0x000fc8000001ff00 */
[----:B------:R0:W3:Y:S04]  /*0280*/  @!P2 LDG.E.EL.128 R12, desc[UR6][R20.64] ;  /* 0x00000006140ca981 */ /* 0x0000e8000c2e1d00 */
[----:B------:R1:W4:Y:S01]  /*0290*/  @P1 LDG.E.EL.128 R16, desc[UR6][R24.64] ;  /* 0x0000000618101981 */ /* 0x000322000c2e1d00 */
[----:B0-----:R-:W0:Y:S08]  /*02a0*/  LDC.64 R20, c[0x0][0x230] ;  /* 0x00008c00ff147b82 */ /* 0x001e300000000a00 */
[----:B-1----:R-:W1:Y:S01]  /*02b0*/  LDC.64 R24, c[0x0][0x228] ;  /* 0x00008a00ff187b82 */ /* 0x002e620000000a00 */
[----:B0-----:R-:W-:-:S04]  /*02c0*/  IMAD.WIDE R20, R23, 0x4, R20 ;  /* 0x0000000417147825 */ /* 0x001fc800078e0214 */
[----:B-1----:R-:W-:-:S04]  /*02d0*/  IMAD.WIDE R24, R23, 0x4, R24 ;  /* 0x0000000417187825 */ /* 0x002fc800078e0218 */
[----:B--2---:R-:W-:Y:S01]  /*02e0*/  FADD R4, R4, 0.0010000000474974513054 ;  /* 0x3a83126f04047421 */ /* 0x004fe20000000000 */
[----:B------:R-:W-:-:S03]  /*02f0*/  FADD R5, R5, 0.0010000000474974513054 ;  /* 0x3a83126f05057421 */ /* 0x000fc60000000000 */
[----:B------:R-:W0:Y:S08]  /*0300*/  MUFU.SQRT R27, R4 ;  /* 0x00000004001b7308 */ /* 0x000e300000002000 */
[----:B------:R1:W2:Y:S01]  /*0310*/  MUFU.SQRT R22, R5 ;  /* 0x0000000500167308 */ /* 0x0002a20000002000 */
[C---:B0-----:R-:W-:Y:S02]  /*0320*/  FSETP.GT.AND P0, PT, R27.reuse, 8.50705917302346158658e+37, PT ;  /* 0x7e8000001b00780b */ /* 0x041fe40003f04000 */
[----:B------:R-:W-:Y:S01]  /*0330*/  FSETP.GEU.AND P3, PT, R27, 1.175494350822287508e-38, PT ;  /* 0x008000001b00780b */ /* 0x000fe20003f6e000 */
[----:B-1----:R-:W-:Y:S01]  /*0340*/  IMAD.MOV.U32 R5, RZ, RZ, 0x3e800000 ;  /* 0x3e800000ff057424 */ /* 0x002fe200078e00ff */
[----:B--2---:R-:W-:-:S02]  /*0350*/  FSETP.GT.AND P1, PT, R22, 8.50705917302346158658e+37, PT ;  /* 0x7e8000001600780b */ /* 0x004fc40003f24000 */
[----:B------:R-:W-:Y:S02]  /*0360*/  FSETP.GEU.AND P4, PT, R22, 1.175494350822287508e-38, PT ;  /* 0x008000001600780b */ /* 0x000fe40003f8e000 */
[----:B------:R-:W-:-:S05]  /*0370*/  FSEL R29, R5, 1, P1 ;  /* 0x3f800000051d7808 */ /* 0x000fca0000800000 */
[----:B------:R-:W-:Y:S01]  /*0380*/  @P0 FMUL R27, R27, 0.25 ;  /* 0x3e8000001b1b0820 */ /* 0x000fe20000400000 */
[----:B---3--:R-:W-:Y:S01]  /*0390*/  FADD R4, -R12, R8 ;  /* 0x000000080c047221 */ /* 0x008fe20000000100 */
[----:B------:R-:W-:Y:S01]  /*03a0*/  FADD R26, -R14, R10 ;  /* 0x0000000a0e1a7221 */ /* 0x000fe20000000100 */
[----:B------:R-:W-:Y:S01]  /*03b0*/  FADD R28, -R15, R11 ;  /* 0x0000000b0f1c7221 */ /* 0x000fe20000000100 */
[----:B------:R-:W-:Y:S01]  /*03c0*/  @!P3 FMUL R27, R27, 16777216 ;  /* 0x4b8000001b1bb820 */ /* 0x000fe20000400000 */
[----:B----4-:R-:W-:Y:S01]  /*03d0*/  FADD R16, -R12, R16 ;  /* 0x000000100c107221 */ /* 0x010fe20000000100 */
[----:B------:R-:W-:Y:S01]  /*03e0*/  FSEL R12, R5, 1, P0 ;  /* 0x3f800000050c7808 */ /* 0x000fe20000000000 */
[----:B------:R-:W-:Y:S01]  /*03f0*/  FADD R17, -R13, R17 ;  /* 0x000000110d117221 */ /* 0x000fe20000000100 */
[----:B------:R-:W-:Y:S01]  /*0400*/  @P1 FMUL R22, R22, 0.25 ;  /* 0x3e80000016161820 */ /* 0x000fe20000400000 */
[----:B------:R-:W-:Y:S01]  /*0410*/  FADD R18, -R14, R18 ;  /* 0x000000120e127221 */ /* 0x000fe20000000100 */
[----:B------:R-:W0:Y:S01]  /*0420*/  MUFU.RCP R27, R27 ;  /* 0x0000001b001b7308 */ /* 0x000e220000001000 */
[----:B------:R-:W-:Y:S01]  /*0430*/  @!P3 FMUL R12, R12, 16777216 ;  /* 0x4b8000000c0cb820 */ /* 0x000fe20000400000 */
[----:B------:R-:W-:Y:S01]  /*0440*/  @!P4 FMUL R22, R22, 16777216 ;  /* 0x4b8000001616c820 */ /* 0x000fe20000400000 */
[----:B------:R-:W-:Y:S01]  /*0450*/  @!P4 FMUL R29, R29, 16777216 ;  /* 0x4b8000001d1dc820 */ /* 0x000fe20000400000 */
[----:B------:R-:W-:Y:S01]  /*0460*/  FADD R19, -R15, R19 ;  /* 0x000000130f137221 */ /* 0x000fe20000000100 */
[----:B------:R-:W-:-:S03]  /*0470*/  CS2R R10, SRZ ;  /* 0x00000000000a7805 */ /* 0x000fc6000001ff00 */
[----:B------:R1:W2:Y:S01]  /*0480*/  MUFU.RCP R8, R22 ;  /* 0x0000001600087308 */ /* 0x0002a20000001000 */
[----:B------:R-:W-:Y:S01]  /*0490*/  CS2R R14, SRZ ;  /* 0x00000000000e7805 */ /* 0x000fe2000001ff00 */
[----:B0-----:R-:W-:Y:S01]  /*04a0*/  FMUL R27, R27, R12 ;  /* 0x0000000c1b1b7220 */ /* 0x001fe20000400000 */
[----:B-1----:R-:W-:Y:S01]  /*04b0*/  FADD R22, -R13, R9 ;  /* 0x000000090d167221 */ /* 0x002fe20000000100 */
[----:B------:R-:W-:Y:S01]  /*04c0*/  CS2R R12, SRZ ;  /* 0x00000000000c7805 */ /* 0x000fe2000001ff00 */
[----:B--2---:R-:W-:Y:S01]  /*04d0*/  FMUL R29, R8, R29 ;  /* 0x0000001d081d7220 */ /* 0x004fe20000400000 */
[----:B------:R-:W-:-:S04]  /*04e0*/  CS2R R8, SRZ ;  /* 0x0000000000087805 */ /* 0x000fc8000001ff00 */
[----:B------:R-:W2:Y:S04]  /*04f0*/  @!P2 LDG.E.EL.128 R12, desc[UR6][R20.64] ;  /* 0x00000006140ca981 */ /* 0x000ea8000c2e1d00 */
[----:B------:R0:W2:Y:S01]  /*0500*/  @!P2 LDG.E.EL.128 R8, desc[UR6][R24.64] ;  /* 0x000000061808a981 */ /* 0x0000a2000c2e1d00 */
[----:B------:R-:W-:-:S06]  /*0510*/  FADD R7, R7, 0.0010000000474974513054 ;  /* 0x3a83126f07077421 */ /* 0x000fcc0000000000 */
[----:B------:R-:W1:Y:S01]  /*0520*/  MUFU.SQRT R7, R7 ;  /* 0x0000000700077308 */ /* 0x000e620000002000 */
[----:B------:R-:W-:Y:S02]  /*0530*/  FADD R23, R6, 0.0010000000474974513054 ;  /* 0x3a83126f06177421 */ /* 0x000fe40000000000 */
[----:B------:R-:W3:Y:S05]  /*0540*/  S2R R6, SR_TID.X ;  /* 0x0000000000067919 */ /* 0x000eea0000002100 */
[----:B0-----:R-:W0:Y:S01]  /*0550*/  MUFU.SQRT R24, R23 ;  /* 0x0000001700187308 */ /* 0x001e220000002000 */
[C---:B-1----:R-:W-:Y:S02]  /*0560*/  FSETP.GT.AND P1, PT, R7.reuse, 8.50705917302346158658e+37, PT ;  /* 0x7e8000000700780b */ /* 0x042fe40003f24000 */
[----:B------:R-:W-:Y:S01]  /*0570*/  FSETP.GEU.AND P3, PT, R7, 1.175494350822287508e-38, PT ;  /* 0x008000000700780b */ /* 0x000fe20003f6e000 */
[----:B------:R-:W1:Y:S01]  /*0580*/  S2UR UR5, SR_CgaCtaId ;  /* 0x00000000000579c3 */ /* 0x000e620000008800 */
[----:B0-----:R-:W-:-:S09]  /*0590*/  FSETP.GT.AND P0, PT, R24, 8.50705917302346158658e+37, PT ;  /* 0x7e8000001800780b */ /* 0x001fd20003f04000 */
[----:B------:R-:W-:Y:S01]  /*05a0*/  @P1 FMUL R7, R7, 0.25 ;  /* 0x3e80000007071820 */ /* 0x000fe20000400000 */
[----:B------:R-:W-:-:S03]  /*05b0*/  FSETP.GEU.AND P2, PT, R24, 1.175494350822287508e-38, PT ;  /* 0x008000001800780b */ /* 0x000fc60003f4e000 */
[----:B------:R-:W-:Y:S01]  /*05c0*/  @!P3 FMUL R7, R7, 16777216 ;  /* 0x4b8000000707b820 */ /* 0x000fe20000400000 */
[C---:B------:R-:W-:Y:S01]  /*05d0*/  FMUL R21, R27.reuse, R16 ;  /* 0x000000101b157220 */ /* 0x040fe20000400000 */
[----:B------:R-:W-:Y:S02]  /*05e0*/  FMUL R27, R27, R4 ;  /* 0x000000041b1b7220 */ /* 0x000fe40000400000 */
[----:B------:R-:W0:Y:S01]  /*05f0*/  MUFU.RCP R20, R7 ;  /* 0x0000000700147308 */ /* 0x000e220000001000 */
[C---:B------:R-:W-:Y:S01]  /*0600*/  FSEL R16, R5.reuse, 1, P0 ;  /* 0x3f80000005107808 */ /* 0x040fe20000000000 */
[----:B------:R-:W-:Y:S01]  /*0610*/  @P0 FMUL R24, R24, 0.25 ;  /* 0x3e80000018180820 */ /* 0x000fe20000400000 */
[----:B------:R-:W-:Y:S01]  /*0620*/  FSEL R5, R5, 1, P1 ;  /* 0x3f80000005057808 */ /* 0x000fe20000800000 */
[----:B------:R-:W-:Y:S02]  /*0630*/  UMOV UR4, 0x400 ;  /* 0x0000040000047882 */ /* 0x000fe40000000000 */
[----:B------:R-:W-:-:S02]  /*0640*/  @!P2 FMUL R24, R24, 16777216 ;  /* 0x4b8000001818a820 */ /* 0x000fc40000400000 */
[----:B------:R-:W-:Y:S01]  /*0650*/  @!P3 FMUL R5, R5, 16777216 ;  /* 0x4b8000000505b820 */ /* 0x000fe20000400000 */
[----:B-1----:R-:W-:Y:S01]  /*0660*/  UPRMT UR4, UR5, 0x654, UR4 ;  /* 0x0000065405047896 */ /* 0x002fe20008000004 */
[----:B------:R-:W1:Y:S02]  /*0670*/  MUFU.RCP R23, R24 ;  /* 0x0000001800177308 */ /* 0x000e640000001000 */
[----:B0-----:R-:W-:Y:S01]  /*0680*/  FMUL R20, R20, R5 ;  /* 0x0000000514147220 */ /* 0x001fe20000400000 */
[----:B------:R-:W-:-:S04]  /*0690*/  @!P2 FMUL R16, R16, 16777216 ;  /* 0x4b8000001010a820 */ /* 0x000fc80000400000 */
[----:B-1----:R-:W-:Y:S01]  /*06a0*/  FMUL R23, R23, R16 ;  /* 0x0000001017177220 */ /* 0x002fe20000400000 */
[----:B------:R-:W-:Y:S01]  /*06b0*/  LOP3.LUT R3, R3, 0x1f, R0, 0xf8, !PT ;  /* 0x0000001f03037812 */ /* 0x000fe200078ef800 */
[----:B------:R-:W-:Y:S01]  /*06c0*/  FMUL R28, R20, R28 ;  /* 0x0000001c141c7220 */ /* 0x000fe20000400000 */
[-CC-:B--2---:R-:W-:Y:S01]  /*06d0*/  FFMA R4, R27, R8.reuse, R12.reuse ;  /* 0x000000081b047223 */ /* 0x184fe2000000000c */
[----:B------:R-:W-:Y:S01]  /*06e0*/  FFMA R8, R21, R8, R12 ;  /* 0x0000000815087223 */ /* 0x000fe2000000000c */
[----:B---3--:R-:W-:Y:S01]  /*06f0*/  IMAD.SHL.U32 R12, R6, 0x80, RZ ;  /* 0x00000080060c7824 */ /* 0x008fe200078e00ff */
[----:B------:R-:W-:-:S04]  /*0700*/  SHF.R.U32.HI R21, RZ, 0x3, R6 ;  /* 0x00000003ff157819 */ /* 0x000fc80000011606 */
[----:B------:R-:W-:Y:S02]  /*0710*/  SGXT.U32 R21, R21, 0x4 ;  /* 0x000000041515781a */ /* 0x000fe40000000000 */
[----:B------:R-:W-:-:S04]  /*0720*/  LOP3.LUT R12, R12, 0x380, RZ, 0xc0, !PT ;  /* 0x000003800c0c7812 */ /* 0x000fc800078ec0ff */
[C---:B------:R-:W-:Y:S02]  /*0730*/  LOP3.LUT R5, R12.reuse, R21, RZ, 0xfc, !PT ;  /* 0x000000150c057212 */ /* 0x040fe400078efcff */
[----:B------:R-:W-:-:S04]  /*0740*/  LOP3.LUT R21, R12, 0x40, RZ, 0xfc, !PT ;  /* 0x000000400c157812 */ /* 0x000fc800078efcff */
[----:B------:R-:W-:Y:S02]  /*0750*/  LEA.HI R24, R21, UR4, RZ, 0x1d ;  /* 0x0000000415187c11 */ /* 0x000fe4000f8fe8ff */
[----:B------:R-:W-:-:S04]  /*0760*/  SHF.R.U32.HI R21, RZ, 0x5, R0 ;  /* 0x00000005ff157819 */ /* 0x000fc80000011600 */
[----:B------:R-:W-:-:S04]  /*0770*/  SGXT.U32 R21, R21, 0x2 ;  /* 0x000000021515781a */ /* 0x000fc80000000000 */
[----:B------:R-:W-:Y:S01]  /*0780*/  LOP3.LUT R2, R21, R2, RZ, 0xfc, !PT ;  /* 0x0000000215027212 */ /* 0x000fe200078efcff */
[----:B------:R-:W-:Y:S01]  /*0790*/  FMUL R21, R23, R18 ;  /* 0x0000001217157220 */ /* 0x000fe20000400000 */
[C---:B------:R-:W-:Y:S02]  /*07a0*/  LOP3.LUT R7, R12.reuse, 0x20, RZ, 0xfc, !PT ;  /* 0x000000200c077812 */ /* 0x040fe400078efcff */
[----:B------:R-:W-:Y:S01]  /*07b0*/  LOP3.LUT R25, R12, 0x60, RZ, 0xfc, !PT ;  /* 0x000000600c197812 */ /* 0x000fe200078efcff */
[----:B------:R-:W-:Y:S01]  /*07c0*/  IMAD.HI R18, R2, 0x66666667, RZ ;  /* 0x6666666702127827 */ /* 0x000fe200078e02ff */
[----:B------:R-:W-:Y:S02]  /*07d0*/  LEA.HI R16, R12, UR4, RZ, 0x1d ;  /* 0x000000040c107c11 */ /* 0x000fe4000f8fe8ff */
[----:B------:R-:W-:Y:S01]  /*07e0*/  LEA.HI R12, R7, UR4, RZ, 0x1d ;  /* 0x00000004070c7c11 */ /* 0x000fe2000f8fe8ff */
[----:B------:R-:W-:Y:S02]  /*07f0*/  IMAD R7, R5, 0x4, R24 ;  /* 0x0000000405077824 */ /* 0x000fe400078e0218 */
[----:B------:R-:W-:Y:S01]  /*0800*/  FMUL R24, R29, R17 ;  /* 0x000000111d187220 */ /* 0x000fe20000400000 */
[----:B------:R-:W-:Y:S01]  /*0810*/  FMUL R23, R23, R26 ;  /* 0x0000001a17177220 */ /* 0x000fe20000400000 */
[----:B------:R-:W-:Y:S01]  /*0820*/  SHF.R.U32.HI R17, RZ, 0x1f, R18 ;  /* 0x0000001fff117819 */ /* 0x000fe20000011612 */
[----:B------:R-:W-:Y:S01]  /*0830*/  FMUL R26, R29, R22 ;  /* 0x000000161d1a7220 */ /* 0x000fe20000400000 */
[----:B------:R-:W-:-:S02]  /*0840*/  LEA.HI R25, R25, UR4, RZ, 0x1d ;  /* 0x0000000419197c11 */ /* 0x000fc4000f8fe8ff */
[----:B------:R-:W-:Y:S01]  /*0850*/  LEA.HI.SX32 R17, R18, R17, 0x19 ;  /* 0x0000001112117211 */ /* 0x000fe200078fcaff */
[-CC-:B------:R-:W-:Y:S01]  /*0860*/  FFMA R18, R26, R9.reuse, R13.reuse ;  /* 0x000000091a127223 */ /* 0x180fe2000000000d */
[----:B------:R-:W-:Y:S01]  /*0870*/  FFMA R13, R24, R9, R13 ;  /* 0x00000009180d7223 */ /* 0x000fe2000000000d */
[----:B------:R-:W-:Y:S02]  /*0880*/  SHF.R.U32.HI R9, RZ, 0x3, R0 ;  /* 0x00000003ff097819 */ /* 0x000fe40000011600 */
[----:B------:R-:W-:Y:S01]  /*0890*/  LOP3.LUT R0, R6, 0x7f, RZ, 0xc0, !PT ;  /* 0x0000007f06007812 */ /* 0x000fe200078ec0ff */
[C---:B------:R-:W-:Y:S02]  /*08a0*/  IMAD R16, R5.reuse, 0x4, R16 ;  /* 0x0000000405107824 */ /* 0x040fe400078e0210 */
[----:B------:R-:W-:Y:S01]  /*08b0*/  FMUL R22, R20, R19 ;  /* 0x0000001314167220 */ /* 0x000fe20000400000 */
[C---:B------:R-:W-:Y:S02]  /*08c0*/  IMAD R12, R5.reuse, 0x4, R12 ;  /* 0x00000004050c7824 */ /* 0x040fe400078e020c */
[----:B------:R-:W-:Y:S01]  /*08d0*/  IMAD R5, R5, 0x4, R25 ;  /* 0x0000000405057824 */ /* 0x000fe200078e0219 */
[----:B------:R-:W-:Y:S01]  /*08e0*/  LOP3.LUT R25, R0, 0x280, RZ, 0xfc, !PT ;  /* 0x0000028000197812 */ /* 0x000fe200078efcff */
[----:B------:R-:W-:Y:S01]  /*08f0*/  FFMA R20, R21, R10, R14 ;  /* 0x0000000a15147223 */ /* 0x000fe2000000000e */
[-CC-:B------:R-:W-:Y:S01]  /*0900*/  FFMA R21, R28, R11.reuse, R15.reuse ;  /* 0x0000000b1c157223 */ /* 0x180fe2000000000f */
[----:B------:R-:W-:Y:S01]  /*0910*/  FFMA R22, R22, R11, R15 ;  /* 0x0000000b16167223 */ /* 0x000fe2000000000f */
[----:B------:R-:W-:-:S02]  /*0920*/  LOP3.LUT R11, R0, 0x180, RZ, 0xfc, !PT ;  /* 0x00000180000b7812 */ /* 0x000fc400078efcff */
[C---:B------:R-:W-:Y:S02]  /*0930*/  LOP3.LUT R15, R0.reuse, 0x200, RZ, 0xfc, !PT ;  /* 0x00000200000f7812 */ /* 0x040fe400078efcff */
[----:B------:R-:W-:Y:S02]  /*0940*/  SHF.R.U32.HI R25, RZ, 0x3, R25 ;  /* 0x00000003ff197819 */ /* 0x000fe40000011619 */
[----:B------:R-:W-:Y:S02]  /*0950*/  LOP3.LUT R27, R0, 0x300, RZ, 0xfc, !PT ;  /* 0x00000300001b7812 */ /* 0x000fe400078efcff */
[----:B------:R-:W-:Y:S02]  /*0960*/  SHF.R.U32.HI R11, RZ, 0x3, R11 ;  /* 0x00000003ff0b7819 */ /* 0x000fe4000001160b */
[----:B------:R-:W-:Y:S02]  /*0970*/  SHF.R.U32.HI R15, RZ, 0x3, R15 ;  /* 0x00000003ff0f7819 */ /* 0x000fe4000001160f */
[----:B------:R-:W-:-:S02]  /*0980*/  LOP3.LUT R25, R25, 0x5c, RZ, 0xc0, !PT ;  /* 0x0000005c19197812 */ /* 0x000fc400078ec0ff */
[----:B------:R-:W-:Y:S02]  /*0990*/  SHF.R.U32.HI R27, RZ, 0x3, R27 ;  /* 0x00000003ff1b7819 */ /* 0x000fe4000001161b */
[----:B------:R-:W-:Y:S01]  /*09a0*/  FSETP.GEU.AND P0, PT, R4, RZ, PT ;  /* 0x000000ff0400720b */ /* 0x000fe20003f0e000 */
[----:B------:R-:W-:Y:S01]  /*09b0*/  FFMA R19, R23, R10, R14 ;  /* 0x0000000a17137223 */ /* 0x000fe2000000000e */
[----:B------:R-:W-:Y:S01]  /*09c0*/  LOP3.LUT R11, R11, 0x3c, RZ, 0xc0, !PT ;  /* 0x0000003c0b0b7812 */ /* 0x000fe200078ec0ff */
[----:B------:R-:W-:Y:S01]  /*09d0*/  VIADD R25, R25, UR4 ;  /* 0x0000000419197c36 */ /* 0x000fe20008000000 */
[----:B------:R-:W-:Y:S02]  /*09e0*/  LOP3.LUT R15, R15, 0x4c, RZ, 0xc0, !PT ;  /* 0x0000004c0f0f7812 */ /* 0x000fe400078ec0ff */
[----:B------:R-:W-:Y:S02]  /*09f0*/  LOP3.LUT R9, R9, 0xc, RZ, 0xc0, !PT ;  /* 0x0000000c09097812 */ /* 0x000fe400078ec0ff */
[----:B------:R-:W-:-:S02]  /*0a00*/  LOP3.LUT R27, R27, 0x6c, RZ, 0xc0, !PT ;  /* 0x0000006c1b1b7812 */ /* 0x000fc400078ec0ff */
[----:B------:R-:W-:Y:S02]  /*0a10*/  FSEL R4, R4, RZ, P0 ;  /* 0x000000ff04047208 */ /* 0x000fe40000000000 */
[----:B------:R-:W-:Y:S01]  /*0a20*/  FSETP.GEU.AND P0, PT, R18, RZ, PT ;  /* 0x000000ff1200720b */ /* 0x000fe20003f0e000 */
[----:B------:R-:W-:Y:S01]  /*0a30*/  VIADD R11, R11, UR4 ;  /* 0x000000040b0b7c36 */ /* 0x000fe20008000000 */
[C---:B------:R-:W-:Y:S01]  /*0a40*/  LOP3.LUT R10, R0.reuse, 0x100, RZ, 0xfc, !PT ;  /* 0x00000100000a7812 */ /* 0x040fe200078efcff */
[----:B------:R-:W-:Y:S01]  /*0a50*/  VIADD R15, R15, UR4 ;  /* 0x000000040f0f7c36 */ /* 0x000fe20008000000 */
[----:B------:R-:W-:Y:S01]  /*0a60*/  FSETP.GEU.AND P3, PT, R19, RZ, PT ;  /* 0x000000ff1300720b */ /* 0x000fe20003f6e000 */
[----:B------:R-:W-:Y:S01]  /*0a70*/  IMAD R14, R0, 0x4, R25 ;  /* 0x00000004000e7824 */ /* 0x000fe200078e0219 */
[----:B------:R-:W-:Y:S01]  /*0a80*/  FSEL R25, R18, RZ, P0 ;  /* 0x000000ff12197208 */ /* 0x000fe20000000000 */
[----:B------:R-:W-:Y:S01]  /*0a90*/  VIADD R23, R9, UR4 ;  /* 0x0000000409177c36 */ /* 0x000fe20008000000 */
[----:B------:R-:W-:Y:S01]  /*0aa0*/  FSETP.GEU.AND P1, PT, R8, RZ, PT ;  /* 0x000000ff0800720b */ /* 0x000fe20003f2e000 */
[----:B------:R-:W-:Y:S01]  /*0ab0*/  VIADD R27, R27, UR4 ;  /* 0x000000041b1b7c36 */ /* 0x000fe20008000000 */
[----:B------:R-:W-:Y:S01]  /*0ac0*/  SHF.R.U32.HI R9, RZ, 0x3, R10 ;  /* 0x00000003ff097819 */ /* 0x000fe2000001160a */
[C---:B------:R-:W-:Y:S01]  /*0ad0*/  IMAD R10, R0.reuse, 0x4, R11 ;  /* 0x00000004000a7824 */ /* 0x040fe200078e020b */
[----:B------:R-:W-:Y:S01]  /*0ae0*/  FSETP.GEU.AND P0, PT, R13, RZ, PT ;  /* 0x000000ff0d00720b */ /* 0x000fe20003f0e000 */
[C---:B------:R-:W-:Y:S01]  /*0af0*/  IMAD R11, R0.reuse, 0x4, R15 ;  /* 0x00000004000b7824 */ /* 0x040fe200078e020f */
[----:B------:R-:W-:Y:S01]  /*0b00*/  FSETP.GEU.AND P2, PT, R21, RZ, PT ;  /* 0x000000ff1500720b */ /* 0x000fe20003f4e000 */
[----:B------:R-:W-:Y:S01]  /*0b10*/  IMAD R15, R0, 0x4, R27 ;  /* 0x00000004000f7824 */ /* 0x000fe200078e021b */
[----:B------:R-:W-:-:S02]  /*0b20*/  FSEL R18, R19, RZ, P3 ;  /* 0x000000ff13127208 */ /* 0x000fc40001800000 */
[----:B------:R-:W-:Y:S02]  /*0b30*/  FSEL R19, R8, RZ, P1 ;  /* 0x000000ff08137208 */ /* 0x000fe40000800000 */
[----:B------:R-:W-:Y:S02]  /*0b40*/  FSEL R27, R13, RZ, P0 ;  /* 0x000000ff0d1b7208 */ /* 0x000fe40000000000 */
[----:B------:R-:W-:Y:S02]  /*0b50*/  FSETP.GEU.AND P1, PT, R20, RZ, PT ;  /* 0x000000ff1400720b */ /* 0x000fe40003f2e000 */
[----:B------:R-:W-:Y:S02]  /*0b60*/  FSEL R26, R21, RZ, P2 ;  /* 0x000000ff151a7208 */ /* 0x000fe40001000000 */
[----:B------:R-:W-:Y:S01]  /*0b70*/  FSETP.GEU.AND P0, PT, R22, RZ, PT ;  /* 0x000000ff1600720b */ /* 0x000fe20003f0e000 */
[----:B------:R-:W-:Y:S01]  /*0b80*/  STS [R16], R4 ;  /* 0x0000000410007388 */ /* 0x000fe20000000800 */
[----:B------:R-:W-:-:S02]  /*0b90*/  FSEL R28, R20, RZ, P1 ;  /* 0x000000ff141c7208 */ /* 0x000fc40000800000 */
[----:B------:R-:W-:Y:S01]  /*0ba0*/  FSEL R22, R22, RZ, P0 ;  /* 0x000000ff16167208 */ /* 0x000fe20000000000 */
[----:B------:R-:W-:Y:S04]  /*0bb0*/  STS [R12+0x80], R25 ;  /* 0x000080190c007388 */ /* 0x000fe80000000800 */
[----:B------:R0:W-:Y:S04]  /*0bc0*/  STS [R7+0x100], R18 ;  /* 0x0001001207007388 */ /* 0x0001e80000000800 */
[----:B------:R-:W-:Y:S04]  /*0bd0*/  STS [R5+0x180], R26 ;  /* 0x0001801a05007388 */ /* 0x000fe80000000800 */
[----:B------:R-:W-:Y:S04]  /*0be0*/  STS [R16+0x40], R19 ;  /* 0x0000401310007388 */ /* 0x000fe80000000800 */
[----:B------:R1:W-:Y:S04]  /*0bf0*/  STS [R12+0xc0], R27 ;  /* 0x0000c01b0c007388 */ /* 0x0003e80000000800 */
[----:B------:R-:W-:Y:S04]  /*0c00*/  STS [R7+0x140], R28 ;  /* 0x0001401c07007388 */ /* 0x000fe80000000800 */
[----:B------:R2:W-:Y:S01]  /*0c10*/  STS [R5+0x1c0], R22 ;  /* 0x0001c01605007388 */ /* 0x0005e20000000800 */
[----:B------:R-:W-:Y:S01]  /*0c20*/  BAR.SYNC.DEFER_BLOCKING 0x0 ;  /* 0x0000000000007b1d */ /* 0x000fe20000010000 */
[----:B------:R-:W-:Y:S01]  /*0c30*/  IMAD R23, R0, 0x4, R23 ;  /* 0x0000000400177824 */ /* 0x000fe200078e0217 */
[----:B------:R-:W-:-:S02]  /*0c40*/  LOP3.LUT R24, R2, 0x8, RZ, 0xfc, !PT ;  /* 0x0000000802187812 */ /* 0x000fc400078efcff */
[----:B------:R-:W-:Y:S02]  /*0c50*/  LOP3.LUT R8, R2, 0xc, RZ, 0xfc, !PT ;  /* 0x0000000c02087812 */ /* 0x000fe400078efcff */
[----:B------:R-:W-:Y:S01]  /*0c60*/  LOP3.LUT R6, R0, 0x80, RZ, 0xfc, !PT ;  /* 0x0000008000067812 */ /* 0x000fe200078efcff */
[----:B0-----:R-:W-:Y:S01]  /*0c70*/  IMAD.HI R18, R24, 0x66666667, RZ ;  /* 0x6666666718127827 */ /* 0x001fe200078e02ff */
[----:B------:R-:W-:-:S03]  /*0c80*/  LOP3.LUT R13, R2, 0x4, RZ, 0xfc, !PT ;  /* 0x00000004020d7812 */ /* 0x000fc600078efcff */
[----:B------:R-:W-:Y:S01]  /*0c90*/  IMAD.HI R21, R8, 0x66666667, RZ ;  /* 0x6666666708157827 */ /* 0x000fe200078e02ff */
[----:B------:R-:W-:Y:S02]  /*0ca0*/  SHF.R.U32.HI R6, RZ, 0x3, R6 ;  /* 0x00000003ff067819 */ /* 0x000fe40000011606 */
[----:B-1----:R-:W-:Y:S01]  /*0cb0*/  LOP3.LUT R12, R2, 0x18, RZ, 0xfc, !PT ;  /* 0x00000018020c7812 */ /* 0x002fe200078efcff */
[----:B------:R-:W-:Y:S01]  /*0cc0*/  IMAD.HI R20, R13, 0x66666667, RZ ;  /* 0x666666670d147827 */ /* 0x000fe200078e02ff */
[----:B------:R-:W-:Y:S02]  /*0cd0*/  SHF.R.U32.HI R19, RZ, 0x1f, R18 ;  /* 0x0000001fff137819 */ /* 0x000fe40000011612 */
[----:B------:R-:W-:Y:S01]  /*0ce0*/  SHF.R.U32.HI R4, RZ, 0x1f, R21 ;  /* 0x0000001fff047819 */ /* 0x000fe20000011615 */
[----:B------:R-:W0:Y:S01]  /*0cf0*/  LDS R23, [R23] ;  /* 0x0000000017177984 */ /* 0x000e220000000800 */
[----:B------:R-:W-:Y:S02]  /*0d00*/  LOP3.LUT R6, R6, 0x1c, RZ, 0xc0, !PT ;  /* 0x0000001c06067812 */ /* 0x000fe400078ec0ff */
[----:B------:R-:W-:-:S02]  /*0d10*/  LOP3.LUT R9, R9, 0x2c, RZ, 0xc0, !PT ;  /* 0x0000002c09097812 */ /* 0x000fc400078ec0ff */
[----:B------:R-:W-:Y:S01]  /*0d20*/  ISETP.GE.AND P0, PT, R3, 0x3c1, PT ;  /* 0x000003c10300780c */ /* 0x000fe20003f06270 */
[----:B--2---:R-:W-:Y:S01]  /*0d30*/  IMAD R22, R17, -0x140, R2 ;  /* 0xfffffec011167824 */ /* 0x004fe200078e0202 */
[----:B------:R-:W-:Y:S01]  /*0d40*/  LEA.HI.SX32 R7, R18, R19, 0x19 ;  /* 0x0000001312077211 */ /* 0x000fe200078fcaff */
[----:B------:R-:W-:Y:S01]  /*0d50*/  IMAD.HI R19, R12, 0x66666667, RZ ;  /* 0x666666670c137827 */ /* 0x000fe200078e02ff */
[----:B------:R-:W-:Y:S01]  /*0d60*/  SHF.R.U32.HI R25, RZ, 0x1f, R20 ;  /* 0x0000001fff197819 */ /* 0x000fe20000011614 */
[----:B------:R-:W-:Y:S01]  /*0d70*/  LDS R10, [R10+0x600] ;  /* 0x000600000a0a7984 */ /* 0x000fe20000000800 */
[----:B------:R-:W-:Y:S01]  /*0d80*/  LEA.HI.SX32 R21, R21, R4, 0x19 ;  /* 0x0000000415157211 */ /* 0x000fe200078fcaff */
[----:B------:R-:W-:Y:S01]  /*0d90*/  VIADD R6, R6, UR4 ;  /* 0x0000000406067c36 */ /* 0x000fe20008000000 */
[----:B------:R-:W1:Y:S01]  /*0da0*/  LDC.64 R4, c[0x0][0x238] ;  /* 0x00008e00ff047b82 */ /* 0x000e620000000a00 */
[----:B------:R-:W-:Y:S01]  /*0db0*/  VIADD R9, R9, UR4 ;  /* 0x0000000409097c36 */ /* 0x000fe20008000000 */
[----:B------:R-:W-:Y:S01]  /*0dc0*/  LEA.HI.SX32 R16, R20, R25, 0x19 ;  /* 0x0000001914107211 */ /* 0x000fe200078fcaff */
[C---:B------:R-:W-:Y:S01]  /*0dd0*/  IMAD R6, R0.reuse, 0x4, R6 ;  /* 0x0000000400067824 */ /* 0x040fe200078e0206 */
[----:B------:R-:W-:Y:S01]  /*0de0*/  SHF.R.U32.HI R18, RZ, 0x1f, R19 ;  /* 0x0000001fff127819 */ /* 0x000fe20000011613 */
[----:B------:R-:W-:Y:S01]  /*0df0*/  IMAD R9, R0, 0x4, R9 ;  /* 0x0000000400097824 */ /* 0x000fe200078e0209 */
[----:B------:R-:W-:Y:S01]  /*0e00*/  ISETP.LT.AND P6, PT, R13, 0x500, !P0 ;  /* 0x000005000d00780c */ /* 0x000fe200047c1270 */
[----:B------:R-:W-:Y:S01]  /*0e10*/  IMAD R20, R16, -0x140, R13 ;  /* 0xfffffec010147824 */ /* 0x000fe200078e020d */
[----:B------:R-:W-:Y:S01]  /*0e20*/  LOP3.LUT R29, R0, 0x380, RZ, 0xfc, !PT ;  /* 0x00000380001d7812 */ /* 0x000fe200078efcff */
[----:B------:R-:W-:Y:S01]  /*0e30*/  LDS R11, [R11+0x800] ;  /* 0x000800000b0b7984 */ /* 0x000fe20000000800 */
[----:B------:R-:W-:-:S02]  /*0e40*/  LOP3.LUT R13, R2, 0x14, RZ, 0xfc, !PT ;  /* 0x00000014020d7812 */ /* 0x000fc400078efcff */
[----:B------:R-:W-:Y:S01]  /*0e50*/  LEA.HI.SX32 R19, R19, R18, 0x19 ;  /* 0x0000001213137211 */ /* 0x000fe200078fcaff */
[--C-:B------:R-:W-:Y:S01]  /*0e60*/  IMAD R22, R22, 0x3c1, R3.reuse ;  /* 0x000003c116167824 */ /* 0x100fe200078e0203 */
[----:B------:R1:W2:Y:S01]  /*0e70*/  LDS R18, [R6+0x200] ;  /* 0x0002000006127984 */ /* 0x0002a20000000800 */
[----:B------:R-:W-:Y:S01]  /*0e80*/  IMAD R27, R20, 0x3c1, R3 ;  /* 0x000003c1141b7824 */ /* 0x000fe200078e0203 */
[----:B------:R-:W-:Y:S02]  /*0e90*/  SHF.R.U32.HI R29, RZ, 0x3, R29 ;  /* 0x00000003ff1d7819 */ /* 0x000fe4000001161d */
[----:B------:R-:W3:Y:S01]  /*0ea0*/  LDS R9, [R9+0x400] ;  /* 0x0004000009097984 */ /* 0x000ee20000000800 */
[----:B------:R-:W-:-:S03]  /*0eb0*/  IMAD.HI R20, R13, 0x66666667, RZ ;  /* 0x666666670d147827 */ /* 0x000fc600078e02ff */
[----:B------:R-:W4:Y:S01]  /*0ec0*/  LDS R14, [R14+0xa00] ;  /* 0x000a00000e0e7984 */ /* 0x000f220000000800 */
[----:B------:R-:W-:Y:S01]  /*0ed0*/  IMAD R25, R17, 0x1e8020, R22 ;  /* 0x001e802011197824 */ /* 0x000fe200078e0216 */
[----:B------:R-:W-:Y:S01]  /*0ee0*/  LOP3.LUT R29, R29, 0x7c, RZ, 0xc0, !PT ;  /* 0x0000007c1d1d7812 */ /* 0x000fe200078ec0ff */
[----:B------:R-:W-:Y:S01]  /*0ef0*/  IMAD R17, R16, 0x1e8020, R27 ;  /* 0x001e802010117824 */ /* 0x000fe200078e021b */
[----:B------:R-:W5:Y:S01]  /*0f00*/  LDS R15, [R15+0xc00] ;  /* 0x000c00000f0f7984 */ /* 0x000f620000000800 */
[----:B------:R-:W-:Y:S01]  /*0f10*/  IMAD R22, R7, -0x140, R24 ;  /* 0xfffffec007167824 */ /* 0x000fe200078e0218 */
[C---:B------:R-:W-:Y:S02]  /*0f20*/  ISETP.LT.AND P2, PT, R2.reuse, 0x500, !P0 ;  /* 0x000005000200780c */ /* 0x040fe40004741270 */
[----:B------:R-:W-:Y:S01]  /*0f30*/  LOP3.LUT R16, R2, 0x10, RZ, 0xfc, !PT ;  /* 0x0000001002107812 */ /* 0x000fe200078efcff */
[----:B------:R-:W-:Y:S01]  /*0f40*/  IMAD R22, R22, 0x3c1, R3 ;  /* 0x000003c116167824 */ /* 0x000fe200078e0203 */
[----:B------:R-:W-:Y:S01]  /*0f50*/  SHF.R.U32.HI R27, RZ, 0x1f, R20 ;  /* 0x0000001fff1b7819 */ /* 0x000fe20000011614 */
[----:B------:R-:W-:Y:S01]  /*0f60*/  VIADD R29, R29, UR4 ;  /* 0x000000041d1d7c36 */ /* 0x000fe20008000000 */
[----:B------:R-:W-:Y:S01]  /*0f70*/  ISETP.LT.AND P1, PT, R24, 0x500, !P0 ;  /* 0x000005001800780c */ /* 0x000fe20004721270 */
[----:B------:R-:W-:Y:S01]  /*0f80*/  IMAD.HI R24, R16, 0x66666667, RZ ;  /* 0x6666666710187827 */ /* 0x000fe200078e02ff */
[----:B------:R-:W-:-:S03]  /*0f90*/  LEA.HI.SX32 R20, R20, R27, 0x19 ;  /* 0x0000001b14147211 */ /* 0x000fc600078fcaff */
[----:B------:R-:W-:Y:S02]  /*0fa0*/  IMAD R27, R7, 0x1e8020, R22 ;  /* 0x001e8020071b7824 */ /* 0x000fe400078e0216 */
[----:B-1----:R-:W-:-:S04]  /*0fb0*/  IMAD.WIDE R6, R25, 0x4, R4 ;  /* 0x0000000419067825 */ /* 0x002fc800078e0204 */
[----:B------:R-:W-:Y:S01]  /*0fc0*/  IMAD R0, R0, 0x4, R29 ;  /* 0x0000000400007824 */ /* 0x000fe200078e021d */
[----:B------:R-:W-:Y:S01]  /*0fd0*/  SHF.R.U32.HI R29, RZ, 0x1f, R24 ;  /* 0x0000001fff1d7819 */ /* 0x000fe20000011618 */
[----:B0-----:R0:W-:Y:S01]  /*0fe0*/  @P2 STG.E desc[UR6][R6.64], R23 ;  /* 0x0000001706002986 */ /* 0x0011e2000c101906 */
[----:B------:R-:W-:Y:S01]  /*0ff0*/  ISETP.LT.AND P2, PT, R8, 0x500, !P0 ;  /* 0x000005000800780c */ /* 0x000fe20004741270 */
[----:B------:R-:W-:Y:S01]  /*1000*/  IMAD R8, R21, -0x140, R8 ;  /* 0xfffffec015087824 */ /* 0x000fe200078e0208 */
[----:B------:R-:W-:Y:S02]  /*1010*/  LEA.HI.SX32 R25, R24, R29, 0x19 ;  /* 0x0000001d18197211 */ /* 0x000fe400078fcaff */
[----:B------:R-:W-:Y:S01]  /*1020*/  ISETP.LT.AND P5, PT, R16, 0x500, !P0 ;  /* 0x000005001000780c */ /* 0x000fe200047a1270 */
[----:B------:R-:W-:Y:S01]  /*1030*/  IMAD R22, R8, 0x3c1, R3 ;  /* 0x000003c108167824 */ /* 0x000fe200078e0203 */
[----:B------:R-:W-:Y:S01]  /*1040*/  ISETP.LT.AND P3, PT, R12, 0x500, !P0 ;  /* 0x000005000c00780c */ /* 0x000fe20004761270 */
[----:B------:R-:W-:-:S02]  /*1050*/  IMAD R16, R25, -0x140, R16 ;  /* 0xfffffec019107824 */ /* 0x000fc400078e0210 */
[----:B------:R-:W-:Y:S02]  /*1060*/  IMAD R12, R19, -0x140, R12 ;  /* 0xfffffec0130c7824 */ /* 0x000fe400078e020c */
[----:B------:R-:W-:Y:S01]  /*1070*/  IMAD R8, R20, -0x140, R13 ;  /* 0xfffffec014087824 */ /* 0x000fe200078e020d */
[----:B------:R-:W-:Y:S01]  /*1080*/  LOP3.LUT R2, R2, 0x1c, RZ, 0xfc, !PT ;  /* 0x0000001c02027812 */ /* 0x000fe200078efcff */
[--C-:B------:R-:W-:Y:S01]  /*1090*/  IMAD R16, R16, 0x3c1, R3.reuse ;  /* 0x000003c110107824 */ /* 0x100fe200078e0203 */
[----:B------:R-:W-:Y:S01]  /*10a0*/  ISETP.LT.AND P4, PT, R13, 0x500, !P0 ;  /* 0x000005000d00780c */ /* 0x000fe20004781270 */
[--C-:B------:R-:W-:Y:S02]  /*10b0*/  IMAD R12, R12, 0x3c1, R3.reuse ;  /* 0x000003c10c0c7824 */ /* 0x100fe400078e0203 */
[----:B------:R-:W-:Y:S01]  /*10c0*/  IMAD R13, R8, 0x3c1, R3 ;  /* 0x000003c1080d7824 */ /* 0x000fe200078e0203 */
[----:B------:R-:W-:Y:S01]  /*10d0*/  ISETP.LT.AND P0, PT, R2, 0x500, !P0 ;  /* 0x000005000200780c */ /* 0x000fe20004701270 */
[----:B------:R-:W-:-:S02]  /*10e0*/  IMAD R21, R21, 0x1e8020, R22 ;  /* 0x001e802015157824 */ /* 0x000fc400078e0216 */
[----:B0-----:R-:W-:-:S04]  /*10f0*/  IMAD.WIDE R6, R17, 0x4, R4 ;  /* 0x0000000411067825 */ /* 0x001fc800078e0204 */
[----:B------:R-:W-:Y:S02]  /*1100*/  IMAD R25, R25, 0x1e8020, R16 ;  /* 0x001e802019197824 */ /* 0x000fe400078e0210 */
[----:B------:R-:W-:Y:S02]  /*1110*/  IMAD R19, R19, 0x1e8020, R12 ;  /* 0x001e802013137824 */ /* 0x000fe400078e020c */
[----:B------:R-:W-:Y:S02]  /*1120*/  IMAD R17, R20, 0x1e8020, R13 ;  /* 0x001e802014117824 */ /* 0x000fe400078e020d */
[--C-:B------:R-:W-:Y:S01]  /*1130*/  IMAD.WIDE R12, R27, 0x4, R4.reuse ;  /* 0x000000041b0c7825 */ /* 0x100fe200078e0204 */
[----:B--2---:R0:W-:Y:S03]  /*1140*/  @P6 STG.E desc[UR6][R6.64], R18 ;  /* 0x0000001206006986 */ /* 0x0041e6000c101906 */
[--C-:B------:R-:W-:Y:S01]  /*1150*/  IMAD.WIDE R22, R21, 0x4, R4.reuse ;  /* 0x0000000415167825 */ /* 0x100fe200078e0204 */
[----:B---3--:R0:W-:Y:S03]  /*1160*/  @P1 STG.E desc[UR6][R12.64], R9 ;  /* 0x000000090c001986 */ /* 0x0081e6000c101906 */
[--C-:B------:R-:W-:Y:S01]  /*1170*/  IMAD.WIDE R20, R25, 0x4, R4.reuse ;  /* 0x0000000419147825 */ /* 0x100fe200078e0204 */
[----:B------:R0:W-:Y:S03]  /*1180*/  @P2 STG.E desc[UR6][R22.64], R10 ;  /* 0x0000000a16002986 */ /* 0x0001e6000c101906 */
[--C-:B------:R-:W-:Y:S01]  /*1190*/  IMAD.WIDE R16, R17, 0x4, R4.reuse ;  /* 0x0000000411107825 */ /* 0x100fe200078e0204 */
[----:B------:R0:W-:Y:S03]  /*11a0*/  @P5 STG.E desc[UR6][R20.64], R11 ;  /* 0x0000000b14005986 */ /* 0x0001e6000c101906 */
[----:B------:R-:W-:Y:S01]  /*11b0*/  IMAD.WIDE R24, R19, 0x4, R4 ;  /* 0x0000000413187825 */ /* 0x000fe200078e0204 */
[----:B----4-:R0:W-:Y:S04]  /*11c0*/  @P4 STG.E desc[UR6][R16.64], R14 ;  /* 0x0000000e10004986 */ /* 0x0101e8000c101906 */
[----:B-----5:R0:W-:Y:S02]  /*11d0*/  @P3 STG.E desc[UR6][R24.64], R15 ;  /* 0x0000000f18003986 */ /* 0x0201e4000c101906 */
[----:B0-----:R-:W-:Y:S05]  /*11e0*/  @!P0 EXIT ;  /* 0x000000000000894d */ /* 0x001fea0003800000 */
[----:B0-----:R-:W0:Y:S01]  /*11f0*/  LDS R9, [R0+0xe00] ;  /* 0x000e000000097984 */ /* 0x001e220000000800 */
[----:B------:R-:W-:-:S05]  /*1200*/  IMAD.HI R6, R2, 0x66666667, RZ ;  /* 0x6666666702067827 */ /* 0x000fca00078e02ff */
[----:B------:R-:W-:-:S04]  /*1210*/  SHF.R.U32.HI R7, RZ, 0x1f, R6 ;  /* 0x0000001fff077819 */ /* 0x000fc80000011606 */
[----:B------:R-:W-:-:S05]  /*1220*/  LEA.HI.SX32 R7, R6, R7, 0x19 ;  /* 0x0000000706077211 */ /* 0x000fca00078fcaff */
[----:B------:R-:W-:-:S04]  /*1230*/  IMAD R2, R7, -0x140, R2 ;  /* 0xfffffec007027824 */ /* 0x000fc800078e0202 */
[----:B------:R-:W-:-:S04]  /*1240*/  IMAD R2, R2, 0x3c1, R3 ;  /* 0x000003c102027824 */ /* 0x000fc800078e0203 */
[----:B------:R-:W-:-:S04]  /*1250*/  IMAD R7, R7, 0x1e8020, R2 ;  /* 0x001e802007077824 */ /* 0x000fc800078e0202 */
[----:B------:R-:W-:-:S05]  /*1260*/  IMAD.WIDE R4, R7, 0x4, R4 ;  /* 0x0000000407047825 */ /* 0x000fca00078e0204 */
[----:B0-----:R-:W-:Y:S01]  /*1270*/  STG.E desc[UR6][R4.64], R9 ;  /* 0x0000000904007986 */ /* 0x001fe2000c101906 */
[----:B------:R-:W-:Y:S05]  /*1280*/  EXIT ;  /* 0x000000000000794d */ /* 0x000fea0003800000 */
.L_x_0:
[----:B------:R-:W-:-:S00]  /*1290*/  BRA `(.L_x_0) ;  /* 0xfffffffc00fc7947 */ /* 0x000fc0000383ffff */
[----:B------:R-:W-:-:S00]  /*12a0*/  NOP ;  /* 0x0000000000007918 */ /* 0x000fc00000000000 */
        /* <DEDUP_REMOVED lines=13> */
.L_x_1:


//--------------------- .nv.global.init           --------------------------
	.section	.nv.global.init,"aw",@progbits
.nv.global.init:
	.type		_$_str,@object
	.size		_$_str,(_$_str_$_2 - _$_str)
_$_str:
        /*0000*/ 	.byte	0x5f, 0x5f, 0x43, 0x55, 0x44, 0x41, 0x5f, 0x46, 0x54, 0x5a, 0x00
	.type		_$_str_$_2,@object
	.size		_$_str_$_2,(.L_1 - _$_str_$_2)
_$_str_$_2:
        /*000b*/ 	.byte	0x5f, 0x5f, 0x43, 0x55, 0x44, 0x41, 0x5f, 0x50, 0x52, 0x45, 0x43, 0x5f, 0x53, 0x51, 0x52, 0x54
        /*001b*/ 	.byte	0x00
.L_1:


//--------------------- .nv.shared.triton_poi_fused__native_batch_norm_legit_no_training_relu_9 --------------------------
	.section	.nv.shared.triton_poi_fused__native_batch_norm_legit_no_training_relu_9,"aw",@nobits
	.sectionflags	@""
	.align	16
	.zero		1024


//--------------------- .nv.constant0.triton_poi_fused__native_batch_norm_legit_no_training_relu_9 --------------------------
	.section	.nv.constant0.triton_poi_fused__native_batch_norm_legit_no_training_relu_9,"a",@progbits
	.sectionflags	@""
	.align	4
.nv.constant0.triton_poi_fused__native_batch_norm_legit_no_training_relu_9:
	.zero		584
